	.headerflags	@"EF_CUDA_TEXMODE_UNIFIED EF_CUDA_64BIT_ADDRESS EF_CUDA_ACCELERATORS EF_CUDA_SM90 EF_CUDA_VIRTUAL_SM(EF_CUDA_SM90)"
	.elftype	@"ET_EXEC"


//--------------------- .nv.info                  --------------------------
	.section	.nv.info,"",@"SHT_CUDA_INFO"
	.align	4


	//----- nvinfo : EIATTR_REGCOUNT
	.align		4
        /*0000*/ 	.byte	0x04, 0x2f
        /*0002*/ 	.short	(.L_3 - .L_2)
	.align		4
.L_2:
        /*0004*/ 	.word	index@(triton_poi_fused__native_batch_norm_legit_no_training_add_17)
        /*0008*/ 	.word	0x0000001e


	//----- nvinfo : EIATTR_MIN_STACK_SIZE
	.align		4
.L_3:
        /*000c*/ 	.byte	0x04, 0x12
        /*000e*/ 	.short	(.L_5 - .L_4)
	.align		4
.L_4:
        /*0010*/ 	.word	index@(triton_poi_fused__native_batch_norm_legit_no_training_add_17)
        /*0014*/ 	.word	0x00000000


	//----- nvinfo : EIATTR_FRAME_SIZE
	.align		4
.L_5:
        /*0018*/ 	.byte	0x04, 0x11
        /*001a*/ 	.short	(.L_7 - .L_6)
	.align		4
.L_6:
        /*001c*/ 	.word	index@(triton_poi_fused__native_batch_norm_legit_no_training_add_17)
        /*0020*/ 	.word	0x00000000


	//----- nvinfo : EIATTR_MIN_STACK_SIZE
	.align		4
.L_7:
        /*0024*/ 	.byte	0x04, 0x12
        /*0026*/ 	.short	(.L_9 - .L_8)
	.align		4
.L_8:
        /*0028*/ 	.word	index@(triton_poi_fused__native_batch_norm_legit_no_training_add_17)
        /*002c*/ 	.word	0x00000000
.L_9:


//--------------------- .nv.info.triton_poi_fused__native_batch_norm_legit_no_training_add_17 --------------------------
	.section	.nv.info.triton_poi_fused__native_batch_norm_legit_no_training_add_17,"",@"SHT_CUDA_INFO"
	.sectionflags	@""
	.align	4


	//----- nvinfo : EIATTR_CUDA_API_VERSION
	.align		4
        /*0000*/ 	.byte	0x04, 0x37
        /*0002*/ 	.short	(.L_11 - .L_10)
.L_10:
        /*0004*/ 	.word	0x0000007c


	//----- nvinfo : EIATTR_KPARAM_INFO
	.align		4
.L_11:
        /*0008*/ 	.byte	0x04, 0x17
        /*000a*/ 	.short	(.L_13 - .L_12)
.L_12:
        /*000c*/ 	.word	0x00000000
        /*0010*/ 	.short	0x0007
        /*0012*/ 	.short	0x0038
        /*0014*/ 	.byte	0x00, 0xf0, 0x11, 0x00


	//----- nvinfo : EIATTR_KPARAM_INFO
	.align		4
.L_13:
        /*0018*/ 	.byte	0x04, 0x17
        /*001a*/ 	.short	(.L_15 - .L_14)
.L_14:
        /*001c*/ 	.word	0x00000000
        /*0020*/ 	.short	0x0006
        /*0022*/ 	.short	0x0030
        /*0024*/ 	.byte	0x00, 0xf4, 0x21, 0x00


	//----- nvinfo : EIATTR_KPARAM_INFO
	.align		4
.L_15:
        /*0028*/ 	.byte	0x04, 0x17
        /*002a*/ 	.short	(.L_17 - .L_16)
.L_16:
        /*002c*/ 	.word	0x00000000
        /*0030*/ 	.short	0x0005
        /*0032*/ 	.short	0x0028
        /*0034*/ 	.byte	0x00, 0xf4, 0x21, 0x00


	//----- nvinfo : EIATTR_KPARAM_INFO
	.align		4
.L_17:
        /*0038*/ 	.byte	0x04, 0x17
        /*003a*/ 	.short	(.L_19 - .L_18)
.L_18:
        /*003c*/ 	.word	0x00000000
        /*0040*/ 	.short	0x0004
        /*0042*/ 	.short	0x0020
        /*0044*/ 	.byte	0x00, 0xf4, 0x21, 0x00


	//----- nvinfo : EIATTR_KPARAM_INFO
	.align		4
.L_19:
        /*0048*/ 	.byte	0x04, 0x17
        /*004a*/ 	.short	(.L_21 - .L_20)
.L_20:
        /*004c*/ 	.word	0x00000000
        /*0050*/ 	.short	0x0003
        /*0052*/ 	.short	0x0018
        /*0054*/ 	.byte	0x00, 0xf4, 0x21, 0x00


	//----- nvinfo : EIATTR_KPARAM_INFO
	.align		4
.L_21:
        /*0058*/ 	.byte	0x04, 0x17
        /*005a*/ 	.short	(.L_23 - .L_22)
.L_22:
        /*005c*/ 	.word	0x00000000
        /*0060*/ 	.short	0x0002
        /*0062*/ 	.short	0x0010
        /*0064*/ 	.byte	0x00, 0xf4, 0x21, 0x00


	//----- nvinfo : EIATTR_KPARAM_INFO
	.align		4
.L_23:
        /*0068*/ 	.byte	0x04, 0x17
        /*006a*/ 	.short	(.L_25 - .L_24)
.L_24:
        /*006c*/ 	.word	0x00000000
        /*0070*/ 	.short	0x0001
        /*0072*/ 	.short	0x0008
        /*0074*/ 	.byte	0x00, 0xf4, 0x21, 0x00


	//----- nvinfo : EIATTR_KPARAM_INFO
	.align		4
.L_25:
        /*0078*/ 	.byte	0x04, 0x17
        /*007a*/ 	.short	(.L_27 - .L_26)
.L_26:
        /*007c*/ 	.word	0x00000000
        /*0080*/ 	.short	0x0000
        /*0082*/ 	.short	0x0000
        /*0084*/ 	.byte	0x00, 0xf4, 0x21, 0x00


	//----- nvinfo : EIATTR_SPARSE_MMA_MASK
	.align		4
.L_27:
        /*0088*/ 	.byte	0x03, 0x50
        /*008a*/ 	.short	0x0000


	//----- nvinfo : EIATTR_MAXREG_COUNT
	.align		4
        /*008c*/ 	.byte	0x03, 0x1b
        /*008e*/ 	.short	0x00ff


	//----- nvinfo : EIATTR_EXIT_INSTR_OFFSETS
	.align		4
        /*0090*/ 	.byte	0x04, 0x1c
        /*0092*/ 	.short	(.L_29 - .L_28)


	//   ....[0]....
.L_28:
        /*0094*/ 	.word	0x000005a0


	//----- nvinfo : EIATTR_REQNTID
	.align		4
.L_29:
        /*0098*/ 	.byte	0x04, 0x10
        /*009a*/ 	.short	(.L_31 - .L_30)
.L_30:
        /*009c*/ 	.word	0x00000080
        /*00a0*/ 	.word	0x00000001
        /*00a4*/ 	.word	0x00000001


	//----- nvinfo : EIATTR_CBANK_PARAM_SIZE
	.align		4
.L_31:
        /*00a8*/ 	.byte	0x03, 0x19
        /*00aa*/ 	.short	0x003c


	//----- nvinfo : EIATTR_PARAM_CBANK
	.align		4
        /*00ac*/ 	.byte	0x04, 0x0a
        /*00ae*/ 	.short	(.L_33 - .L_32)
	.align		4
.L_32:
        /*00b0*/ 	.word	index@(.nv.constant0.triton_poi_fused__native_batch_norm_legit_no_training_add_17)
        /*00b4*/ 	.short	0x0210
        /*00b6*/ 	.short	0x003c


	//----- nvinfo : EIATTR_SW_WAR
	.align		4
.L_33:
        /*00b8*/ 	.byte	0x04, 0x36
        /*00ba*/ 	.short	(.L_35 - .L_34)
.L_34:
        /*00bc*/ 	.word	0x00000008
.L_35:


//--------------------- .nv.callgraph             --------------------------
	.section	.nv.callgraph,"",@"SHT_CUDA_CALLGRAPH"
	.align	4
	.sectionentsize	8
	.align		4
        /*0000*/ 	.word	0x00000000
	.align		4
        /*0004*/ 	.word	0xffffffff
	.align		4
        /*0008*/ 	.word	0x00000000
	.align		4
        /*000c*/ 	.word	0xfffffffe
	.align		4
        /*0010*/ 	.word	0x00000000
	.align		4
        /*0014*/ 	.word	0xfffffffd
	.align		4
        /*0018*/ 	.word	0x00000000
	.align		4
        /*001c*/ 	.word	0xfffffffc


//--------------------- .nv.constant4             --------------------------
	.section	.nv.constant4,"a",@progbits
	.align	8
	.align		8
.nv.constant4:
        /*0000*/ 	.dword	_$_str
	.align		8
        /*0008*/ 	.dword	_$_str_$_2


//--------------------- .text.triton_poi_fused__native_batch_norm_legit_no_training_add_17 --------------------------
	.section	.text.triton_poi_fused__native_batch_norm_legit_no_training_add_17,"ax",@progbits
	.align	128
        .global         triton_poi_fused__native_batch_norm_legit_no_training_add_17
        .type           triton_poi_fused__native_batch_norm_legit_no_training_add_17,@function
        .size           triton_poi_fused__native_batch_norm_legit_no_training_add_17,(.L_x_1 - triton_poi_fused__native_batch_norm_legit_no_training_add_17)
        .other          triton_poi_fused__native_batch_norm_legit_no_training_add_17,@"STO_CUDA_ENTRY STV_DEFAULT"
triton_poi_fused__native_batch_norm_legit_no_training_add_17:
.text.triton_poi_fused__native_batch_norm_legit_no_training_add_17:
[----:B------:R-:W-:Y:S01]  /*0000*/  LDC R1, c[0x0][0x28] ;  /* 0x00000a00ff017b82 */ /* 0x000fe20000000800 */
[----:B------:R-:W1:Y:S07]  /*0010*/  S2R R0, SR_TID.X ;  /* 0x0000000000007919 */ /* 0x000e6e0000002100 */
[----:B------:R-:W2:Y:S01]  /*0020*/  LDC.64 R4, c[0x0][0x228] ;  /* 0x00008a00ff047b82 */ /* 0x000ea20000000a00 */
[----:B------:R-:W-:Y:S01]  /*0030*/  ULDC.64 UR4, c[0x0][0x208] ;  /* 0x0000820000047ab9 */ /* 0x000fe20000000a00 */
[----:B------:R-:W3:Y:S06]  /*0040*/  S2R R7, SR_CTAID.X ;  /* 0x0000000000077919 */ /* 0x000eec0000002500 */
[----:B------:R-:W4:Y:S08]  /*0050*/  LDC.64 R8, c[0x0][0x218] ;  /* 0x00008600ff087b82 */ /* 0x000f300000000a00 */
[----:B------:R-:W5:Y:S08]  /*0060*/  LDC.64 R12, c[0x0][0x220] ;  /* 0x00008800ff0c7b82 */ /* 0x000f700000000a00 */
[----:B------:R-:W5:Y:S01]  /*0070*/  LDC.64 R16, c[0x0][0x230] ;  /* 0x00008c00ff107b82 */ /* 0x000f620000000a00 */
[----:B-1----:R-:W-:-:S07]  /*0080*/  SHF.L.U32 R0, R0, 0x2, RZ ;  /* 0x0000000200007819 */ /* 0x002fce00000006ff */
[----:B------:R-:W1:Y:S01]  /*0090*/  LDC.64 R20, c[0x0][0x238] ;  /* 0x00008e00ff147b82 */ /* 0x000e620000000a00 */
[----:B---3--:R-:W-:Y:S02]  /*00a0*/  SHF.R.S32.HI R3, RZ, 0x16, R7 ;  /* 0x00000016ff037819 */ /* 0x008fe40000011407 */
[----:B------:R-:W-:Y:S02]  /*00b0*/  LOP3.LUT R0, R0, 0x1fc, RZ, 0xc0, !PT ;  /* 0x000001fc00007812 */ /* 0x000fe400078ec0ff */
[----:B------:R-:W-:-:S03]  /*00c0*/  SGXT R3, R3, 0x1 ;  /* 0x000000010303781a */ /* 0x000fc60000000200 */
[----:B------:R-:W3:Y:S01]  /*00d0*/  LDC.64 R24, c[0x0][0x210] ;  /* 0x00008400ff187b82 */ /* 0x000ee20000000a00 */
[----:B------:R-:W-:-:S04]  /*00e0*/  LEA R0, R7, R0, 0x9 ;  /* 0x0000000007007211 */ /* 0x000fc800078e48ff */
[----:B------:R-:W-:-:S04]  /*00f0*/  LEA.HI R3, R3, R0, RZ, 0x6 ;  /* 0x0000000003037211 */ /* 0x000fc800078f30ff */
[----:B------:R-:W-:-:S04]  /*0100*/  LOP3.LUT R3, R3, 0xffffffc0, RZ, 0xc0, !PT ;  /* 0xffffffc003037812 */ /* 0x000fc800078ec0ff */
[----:B------:R-:W-:-:S05]  /*0110*/  IADD3 R2, R0, -R3, RZ ;  /* 0x8000000300027210 */ /* 0x000fca0007ffe0ff */
[----:B--2---:R-:W-:-:S06]  /*0120*/  IMAD.WIDE R4, R2, 0x4, R4 ;  /* 0x0000000402047825 */ /* 0x004fcc00078e0204 */
[----:B------:R-:W2:Y:S01]  /*0130*/  LDG.E.EL.128 R4, desc[UR4][R4.64] ;  /* 0x0000000404047981 */ /* 0x000ea2000c2e1d00 */
[----:B----4-:R-:W-:-:S04]  /*0140*/  IMAD.WIDE R8, R0, 0x4, R8 ;  /* 0x0000000400087825 */ /* 0x010fc800078e0208 */
[C---:B-----5:R-:W-:Y:S02]  /*0150*/  IMAD.WIDE R12, R2.reuse, 0x4, R12 ;  /* 0x00000004020c7825 */ /* 0x060fe400078e020c */
[----:B------:R-:W4:Y:S04]  /*0160*/  LDG.E.128 R8, desc[UR4][R8.64] ;  /* 0x0000000408087981 */ /* 0x000f28000c1e1d00 */
[----:B------:R-:W4:Y:S01]  /*0170*/  LDG.E.EL.128 R12, desc[UR4][R12.64] ;  /* 0x000000040c0c7981 */ /* 0x000f22000c2e1d00 */
[----:B0-----:R-:W-:-:S04]  /*0180*/  IMAD.WIDE R16, R2, 0x4, R16 ;  /* 0x0000000402107825 */ /* 0x001fc800078e0210 */
[----:B-1----:R-:W-:Y:S02]  /*0190*/  IMAD.WIDE R20, R2, 0x4, R20 ;  /* 0x0000000402147825 */ /* 0x002fe400078e0214 */
[----:B------:R-:W5:Y:S02]  /*01a0*/  LDG.E.EL.128 R16, desc[UR4][R16.64] ;  /* 0x0000000410107981 */ /* 0x000f64000c2e1d00 */
[----:B---3--:R-:W-:Y:S02]  /*01b0*/  IMAD.WIDE R24, R0, 0x4, R24 ;  /* 0x0000000400187825 */ /* 0x008fe400078e0218 */
[----:B------:R-:W5:Y:S04]  /*01c0*/  LDG.E.EL.128 R20, desc[UR4][R20.64] ;  /* 0x0000000414147981 */ /* 0x000f68000c2e1d00 */
[----:B------:R-:W3:Y:S01]  /*01d0*/  LDG.E.128 R24, desc[UR4][R24.64] ;  /* 0x0000000418187981 */ /* 0x000ee2000c1e1d00 */
[----:B--2---:R-:W-:-:S06]  /*01e0*/  FADD R2, R4, 9.9999997473787516356e-06 ;  /* 0x3727c5ac04027421 */ /* 0x004fcc0000000000 */
[----:B------:R-:W0:Y:S01]  /*01f0*/  MUFU.SQRT R2, R2 ;  /* 0x0000000200027308 */ /* 0x000e220000002000 */
[----:B------:R-:W-:Y:S01]  /*0200*/  FADD R4, R5, 9.9999997473787516356e-06 ;  /* 0x3727c5ac05047421 */ /* 0x000fe20000000000 */
[----:B------:R-:W-:Y:S01]  /*0210*/  FADD R6, R6, 9.9999997473787516356e-06 ;  /* 0x3727c5ac06067421 */ /* 0x000fe20000000000 */
[----:B------:R-:W-:-:S05]  /*0220*/  FADD R7, R7, 9.9999997473787516356e-06 ;  /* 0x3727c5ac07077421 */ /* 0x000fca0000000000 */
[----:B------:R-:W1:Y:S01]  /*0230*/  MUFU.SQRT R4, R4 ;  /* 0x0000000400047308 */ /* 0x000e620000002000 */
[----:B0-----:R-:W-:-:S07]  /*0240*/  FSETP.GT.AND P6, PT, R2, 8.50705917302346158658e+37, PT ;  /* 0x7e8000000200780b */ /* 0x001fce0003fc4000 */
[----:B------:R0:W2:Y:S01]  /*0250*/  MUFU.SQRT R3, R6 ;  /* 0x0000000600037308 */ /* 0x0000a20000002000 */
[----:B------:R-:W-:-:S07]  /*0260*/  FSETP.GEU.AND P5, PT, R2, 1.175494350822287508e-38, PT ;  /* 0x008000000200780b */ /* 0x000fce0003fae000 */
[----:B------:R3:W4:Y:S01]  /*0270*/  MUFU.SQRT R5, R7 ;  /* 0x0000000700057308 */ /* 0x0007220000002000 */
[----:B0-----:R-:W-:Y:S01]  /*0280*/  HFMA2.MMA R6, -RZ, RZ, 1.625, 0 ;  /* 0x3e800000ff067435 */ /* 0x001fe200000001ff */
[----:B-1----:R-:W-:Y:S01]  /*0290*/  FSETP.GT.AND P4, PT, R4, 8.50705917302346158658e+37, PT ;  /* 0x7e8000000400780b */ /* 0x002fe20003f84000 */
[----:B------:R-:W-:Y:S01]  /*02a0*/  @P6 FMUL R2, R2, 0.25 ;  /* 0x3e80000002026820 */ /* 0x000fe20000400000 */
[----:B--2---:R-:W-:-:S03]  /*02b0*/  FSETP.GT.AND P3, PT, R3, 8.50705917302346158658e+37, PT ;  /* 0x7e8000000300780b */ /* 0x004fc60003f64000 */
[----:B------:R-:W-:Y:S01]  /*02c0*/  @!P5 FMUL R2, R2, 16777216 ;  /* 0x4b8000000202d820 */ /* 0x000fe20000400000 */
[----:B------:R-:W-:-:S03]  /*02d0*/  FSETP.GEU.AND P1, PT, R4, 1.175494350822287508e-38, PT ;  /* 0x008000000400780b */ /* 0x000fc60003f2e000 */
[----:B---3--:R-:W-:Y:S02]  /*02e0*/  FSEL R7, R6, 1, P6 ;  /* 0x3f80000006077808 */ /* 0x008fe40003000000 */
[----:B----4-:R-:W-:Y:S02]  /*02f0*/  FSETP.GT.AND P2, PT, R5, 8.50705917302346158658e+37, PT ;  /* 0x7e8000000500780b */ /* 0x010fe40003f44000 */
[----:B------:R-:W-:Y:S02]  /*0300*/  FSETP.GEU.AND P0, PT, R3, 1.175494350822287508e-38, PT ;  /* 0x008000000300780b */ /* 0x000fe40003f0e000 */
[----:B------:R-:W-:Y:S01]  /*0310*/  FSETP.GEU.AND P6, PT, R5, 1.175494350822287508e-38, PT ;  /* 0x008000000500780b */ /* 0x000fe20003fce000 */
[----:B------:R-:W0:Y:S01]  /*0320*/  MUFU.RCP R2, R2 ;  /* 0x0000000200027308 */ /* 0x000e220000001000 */
[----:B------:R-:W-:Y:S01]  /*0330*/  @P4 FMUL R4, R4, 0.25 ;  /* 0x3e80000004044820 */ /* 0x000fe20000400000 */
[----:B------:R-:W-:-:S06]  /*0340*/  @P3 FMUL R3, R3, 0.25 ;  /* 0x3e80000003033820 */ /* 0x000fcc0000400000 */
[----:B------:R-:W-:Y:S01]  /*0350*/  @P2 FMUL R5, R5, 0.25 ;  /* 0x3e80000005052820 */ /* 0x000fe20000400000 */
[----:B------:R-:W-:Y:S01]  /*0360*/  @!P1 FMUL R4, R4, 16777216 ;  /* 0x4b80000004049820 */ /* 0x000fe20000400000 */
[----:B------:R-:W-:Y:S02]  /*0370*/  @!P0 FMUL R3, R3, 16777216 ;  /* 0x4b80000003038820 */ /* 0x000fe40000400000 */
[----:B------:R-:W-:Y:S01]  /*0380*/  @!P6 FMUL R5, R5, 16777216 ;  /* 0x4b8000000505e820 */ /* 0x000fe20000400000 */
[----:B------:R-:W-:Y:S01]  /*0390*/  @!P5 FMUL R7, R7, 16777216 ;  /* 0x4b8000000707d820 */ /* 0x000fe20000400000 */
[----:B------:R-:W-:Y:S01]  /*03a0*/  FADD R9, R9, -R13 ;  /* 0x8000000d09097221 */ /* 0x000fe20000000000 */
[----:B------:R-:W1:Y:S01]  /*03b0*/  MUFU.RCP R4, R4 ;  /* 0x0000000400047308 */ /* 0x000e620000001000 */
[----:B------:R-:W-:Y:S01]  /*03c0*/  FADD R11, R11, -R15 ;  /* 0x8000000f0b0b7221 */ /* 0x000fe20000000000 */
[----:B------:R-:W-:Y:S01]  /*03d0*/  FADD R8, R8, -R12 ;  /* 0x8000000c08087221 */ /* 0x000fe20000000000 */
[----:B0-----:R-:W-:Y:S01]  /*03e0*/  FMUL R13, R2, R7 ;  /* 0x00000007020d7220 */ /* 0x001fe20000400000 */
[----:B------:R-:W-:-:S02]  /*03f0*/  FSEL R15, R6, 1, P4 ;  /* 0x3f800000060f7808 */ /* 0x000fc40002000000 */
[C---:B------:R-:W-:Y:S02]  /*0400*/  FSEL R2, R6.reuse, 1, P3 ;  /* 0x3f80000006027808 */ /* 0x040fe40001800000 */
[----:B------:R-:W0:Y:S01]  /*0410*/  MUFU.RCP R3, R3 ;  /* 0x0000000300037308 */ /* 0x000e220000001000 */
[----:B------:R-:W-:Y:S02]  /*0420*/  FSEL R12, R6, 1, P2 ;  /* 0x3f800000060c7808 */ /* 0x000fe40001000000 */
[----:B------:R-:W2:Y:S05]  /*0430*/  LDC.64 R6, c[0x0][0x240] ;  /* 0x00009000ff067b82 */ /* 0x000eaa0000000a00 */
[----:B------:R-:W3:Y:S01]  /*0440*/  MUFU.RCP R5, R5 ;  /* 0x0000000500057308 */ /* 0x000ee20000001000 */
[----:B------:R-:W-:Y:S01]  /*0450*/  @!P1 FMUL R15, R15, 16777216 ;  /* 0x4b8000000f0f9820 */ /* 0x000fe20000400000 */
[----:B------:R-:W-:Y:S01]  /*0460*/  @!P0 FMUL R2, R2, 16777216 ;  /* 0x4b80000002028820 */ /* 0x000fe20000400000 */
[----:B------:R-:W-:Y:S01]  /*0470*/  @!P6 FMUL R12, R12, 16777216 ;  /* 0x4b8000000c0ce820 */ /* 0x000fe20000400000 */
[----:B------:R-:W-:Y:S01]  /*0480*/  FADD R10, R10, -R14 ;  /* 0x8000000e0a0a7221 */ /* 0x000fe20000000000 */
[----:B-1----:R-:W-:Y:S01]  /*0490*/  FMUL R4, R4, R15 ;  /* 0x0000000f04047220 */ /* 0x002fe20000400000 */
[----:B0-----:R-:W-:Y:S01]  /*04a0*/  FMUL R3, R3, R2 ;  /* 0x0000000203037220 */ /* 0x001fe20000400000 */
[----:B------:R-:W-:-:S02]  /*04b0*/  FMUL R13, R8, R13 ;  /* 0x0000000d080d7220 */ /* 0x000fc40000400000 */
[----:B------:R-:W-:Y:S01]  /*04c0*/  FMUL R4, R9, R4 ;  /* 0x0000000409047220 */ /* 0x000fe20000400000 */
[----:B------:R-:W-:Y:S01]  /*04d0*/  FMUL R3, R10, R3 ;  /* 0x000000030a037220 */ /* 0x000fe20000400000 */
[----:B---3--:R-:W-:-:S04]  /*04e0*/  FMUL R12, R5, R12 ;  /* 0x0000000c050c7220 */ /* 0x008fc80000400000 */
[----:B------:R-:W-:Y:S01]  /*04f0*/  FMUL R12, R11, R12 ;  /* 0x0000000c0b0c7220 */ /* 0x000fe20000400000 */
[----:B-----5:R-:W-:Y:S01]  /*0500*/  FFMA R13, R16, R13, R20 ;  /* 0x0000000d100d7223 */ /* 0x020fe20000000014 */
[----:B------:R-:W-:Y:S01]  /*0510*/  FFMA R4, R17, R4, R21 ;  /* 0x0000000411047223 */ /* 0x000fe20000000015 */
[----:B------:R-:W-:Y:S01]  /*0520*/  FFMA R3, R18, R3, R22 ;  /* 0x0000000312037223 */ /* 0x000fe20000000016 */
[----:B------:R-:W-:Y:S01]  /*0530*/  FFMA R12, R19, R12, R23 ;  /* 0x0000000c130c7223 */ /* 0x000fe20000000017 */
[----:B------:R-:W-:Y:S01]  /*0540*/  FADD R24, R24, R13 ;  /* 0x0000000d18187221 */ /* 0x000fe20000000000 */
[----:B------:R-:W-:Y:S01]  /*0550*/  FADD R25, R25, R4 ;  /* 0x0000000419197221 */ /* 0x000fe20000000000 */
[----:B------:R-:W-:Y:S01]  /*0560*/  FADD R26, R26, R3 ;  /* 0x000000031a1a7221 */ /* 0x000fe20000000000 */
[----:B------:R-:W-:Y:S01]  /*0570*/  FADD R27, R27, R12 ;  /* 0x0000000c1b1b7221 */ /* 0x000fe20000000000 */
[----:B--2---:R-:W-:-:S05]  /*0580*/  IMAD.WIDE R6, R0, 0x4, R6 ;  /* 0x0000000400067825 */ /* 0x004fca00078e0206 */
[----:B------:R-:W-:Y:S01]  /*0590*/  STG.E.128 desc[UR4][R6.64], R24 ;  /* 0x0000001806007986 */ /* 0x000fe2000c101d04 */
[----:B------:R-:W-:Y:S05]  /*05a0*/  EXIT ;  /* 0x000000000000794d */ /* 0x000fea0003800000 */
.L_x_0:
[----:B------:R-:W-:-:S00]  /*05b0*/  BRA `(.L_x_0) ;  /* 0xfffffffc00fc7947 */ /* 0x000fc0000383ffff */
[----:B------:R-:W-:-:S00]  /*05c0*/  NOP ;  /* 0x0000000000007918 */ /* 0x000fc00000000000 */
        /* <DEDUP_REMOVED lines=11> */
.L_x_1:


//--------------------- .nv.global.init           --------------------------
	.section	.nv.global.init,"aw",@progbits
.nv.global.init:
	.type		_$_str,@object
	.size		_$_str,(_$_str_$_2 - _$_str)
_$_str:
        /*0000*/ 	.byte	0x5f, 0x5f, 0x43, 0x55, 0x44, 0x41, 0x5f, 0x46, 0x54, 0x5a, 0x00
	.type		_$_str_$_2,@object
	.size		_$_str_$_2,(.L_1 - _$_str_$_2)
_$_str_$_2:
        /*000b*/ 	.byte	0x5f, 0x5f, 0x43, 0x55, 0x44, 0x41, 0x5f, 0x50, 0x52, 0x45, 0x43, 0x5f, 0x53, 0x51, 0x52, 0x54
        /*001b*/ 	.byte	0x00
.L_1:


//--------------------- .nv.constant0.triton_poi_fused__native_batch_norm_legit_no_training_add_17 --------------------------
	.section	.nv.constant0.triton_poi_fused__native_batch_norm_legit_no_training_add_17,"a",@progbits
	.sectionflags	@""
	.align	4
.nv.constant0.triton_poi_fused__native_batch_norm_legit_no_training_add_17:
	.zero		588
